	.headerflags	@"EF_CUDA_TEXMODE_UNIFIED EF_CUDA_64BIT_ADDRESS EF_CUDA_ACCELERATORS EF_CUDA_SM90 EF_CUDA_VIRTUAL_SM(EF_CUDA_SM90)"
	.elftype	@"ET_EXEC"


//--------------------- .nv.info                  --------------------------
	.section	.nv.info,"",@"SHT_CUDA_INFO"
	.align	4


	//----- nvinfo : EIATTR_REGCOUNT
	.align		4
        /*0000*/ 	.byte	0x04, 0x2f
        /*0002*/ 	.short	(.L_1 - .L_0)
	.align		4
.L_0:
        /*0004*/ 	.word	index@(triton_poi_fused__unsafe_index_add_mul_sub_61)
        /*0008*/ 	.word	0x0000001f


	//----- nvinfo : EIATTR_MIN_STACK_SIZE
	.align		4
.L_1:
        /*000c*/ 	.byte	0x04, 0x12
        /*000e*/ 	.short	(.L_3 - .L_2)
	.align		4
.L_2:
        /*0010*/ 	.word	index@(triton_poi_fused__unsafe_index_add_mul_sub_61)
        /*0014*/ 	.word	0x00000000


	//----- nvinfo : EIATTR_FRAME_SIZE
	.align		4
.L_3:
        /*0018*/ 	.byte	0x04, 0x11
        /*001a*/ 	.short	(.L_5 - .L_4)
	.align		4
.L_4:
        /*001c*/ 	.word	index@(triton_poi_fused__unsafe_index_add_mul_sub_61)
        /*0020*/ 	.word	0x00000000


	//----- nvinfo : EIATTR_MIN_STACK_SIZE
	.align		4
.L_5:
        /*0024*/ 	.byte	0x04, 0x12
        /*0026*/ 	.short	(.L_7 - .L_6)
	.align		4
.L_6:
        /*0028*/ 	.word	index@(triton_poi_fused__unsafe_index_add_mul_sub_61)
        /*002c*/ 	.word	0x00000000
.L_7:


//--------------------- .nv.info.triton_poi_fused__unsafe_index_add_mul_sub_61 --------------------------
	.section	.nv.info.triton_poi_fused__unsafe_index_add_mul_sub_61,"",@"SHT_CUDA_INFO"
	.sectionflags	@""
	.align	4


	//----- nvinfo : EIATTR_CUDA_API_VERSION
	.align		4
        /*0000*/ 	.byte	0x04, 0x37
        /*0002*/ 	.short	(.L_9 - .L_8)
.L_8:
        /*0004*/ 	.word	0x0000007c


	//----- nvinfo : EIATTR_KPARAM_INFO
	.align		4
.L_9:
        /*0008*/ 	.byte	0x04, 0x17
        /*000a*/ 	.short	(.L_11 - .L_10)
.L_10:
        /*000c*/ 	.word	0x00000000
        /*0010*/ 	.short	0x0006
        /*0012*/ 	.short	0x0030
        /*0014*/ 	.byte	0x00, 0xf0, 0x11, 0x00


	//----- nvinfo : EIATTR_KPARAM_INFO
	.align		4
.L_11:
        /*0018*/ 	.byte	0x04, 0x17
        /*001a*/ 	.short	(.L_13 - .L_12)
.L_12:
        /*001c*/ 	.word	0x00000000
        /*0020*/ 	.short	0x0005
        /*0022*/ 	.short	0x0028
        /*0024*/ 	.byte	0x00, 0xf4, 0x21, 0x00


	//----- nvinfo : EIATTR_KPARAM_INFO
	.align		4
.L_13:
        /*0028*/ 	.byte	0x04, 0x17
        /*002a*/ 	.short	(.L_15 - .L_14)
.L_14:
        /*002c*/ 	.word	0x00000000
        /*0030*/ 	.short	0x0004
        /*0032*/ 	.short	0x0020
        /*0034*/ 	.byte	0x00, 0xf4, 0x21, 0x00


	//----- nvinfo : EIATTR_KPARAM_INFO
	.align		4
.L_15:
        /*0038*/ 	.byte	0x04, 0x17
        /*003a*/ 	.short	(.L_17 - .L_16)
.L_16:
        /*003c*/ 	.word	0x00000000
        /*0040*/ 	.short	0x0003
        /*0042*/ 	.short	0x0018
        /*0044*/ 	.byte	0x00, 0xf4, 0x21, 0x00


	//----- nvinfo : EIATTR_KPARAM_INFO
	.align		4
.L_17:
        /*0048*/ 	.byte	0x04, 0x17
        /*004a*/ 	.short	(.L_19 - .L_18)
.L_18:
        /*004c*/ 	.word	0x00000000
        /*0050*/ 	.short	0x0002
        /*0052*/ 	.short	0x0010
        /*0054*/ 	.byte	0x00, 0xf4, 0x21, 0x00


	//----- nvinfo : EIATTR_KPARAM_INFO
	.align		4
.L_19:
        /*0058*/ 	.byte	0x04, 0x17
        /*005a*/ 	.short	(.L_21 - .L_20)
.L_20:
        /*005c*/ 	.word	0x00000000
        /*0060*/ 	.short	0x0001
        /*0062*/ 	.short	0x0008
        /*0064*/ 	.byte	0x00, 0xf4, 0x21, 0x00


	//----- nvinfo : EIATTR_KPARAM_INFO
	.align		4
.L_21:
        /*0068*/ 	.byte	0x04, 0x17
        /*006a*/ 	.short	(.L_23 - .L_22)
.L_22:
        /*006c*/ 	.word	0x00000000
        /*0070*/ 	.short	0x0000
        /*0072*/ 	.short	0x0000
        /*0074*/ 	.byte	0x00, 0xf4, 0x21, 0x00


	//----- nvinfo : EIATTR_SPARSE_MMA_MASK
	.align		4
.L_23:
        /*0078*/ 	.byte	0x03, 0x50
        /*007a*/ 	.short	0x0000


	//----- nvinfo : EIATTR_MAXREG_COUNT
	.align		4
        /*007c*/ 	.byte	0x03, 0x1b
        /*007e*/ 	.short	0x00ff


	//----- nvinfo : EIATTR_EXIT_INSTR_OFFSETS
	.align		4
        /*0080*/ 	.byte	0x04, 0x1c
        /*0082*/ 	.short	(.L_25 - .L_24)


	//   ....[0]....
.L_24:
        /*0084*/ 	.word	0x000007a0


	//----- nvinfo : EIATTR_REQNTID
	.align		4
.L_25:
        /*0088*/ 	.byte	0x04, 0x10
        /*008a*/ 	.short	(.L_27 - .L_26)
.L_26:
        /*008c*/ 	.word	0x00000080
        /*0090*/ 	.word	0x00000001
        /*0094*/ 	.word	0x00000001


	//----- nvinfo : EIATTR_CBANK_PARAM_SIZE
	.align		4
.L_27:
        /*0098*/ 	.byte	0x03, 0x19
        /*009a*/ 	.short	0x0034


	//----- nvinfo : EIATTR_PARAM_CBANK
	.align		4
        /*009c*/ 	.byte	0x04, 0x0a
        /*009e*/ 	.short	(.L_29 - .L_28)
	.align		4
.L_28:
        /*00a0*/ 	.word	index@(.nv.constant0.triton_poi_fused__unsafe_index_add_mul_sub_61)
        /*00a4*/ 	.short	0x0210
        /*00a6*/ 	.short	0x0034


	//----- nvinfo : EIATTR_SW_WAR
	.align		4
.L_29:
        /*00a8*/ 	.byte	0x04, 0x36
        /*00aa*/ 	.short	(.L_31 - .L_30)
.L_30:
        /*00ac*/ 	.word	0x00000008
.L_31:


//--------------------- .nv.callgraph             --------------------------
	.section	.nv.callgraph,"",@"SHT_CUDA_CALLGRAPH"
	.align	4
	.sectionentsize	8
	.align		4
        /*0000*/ 	.word	0x00000000
	.align		4
        /*0004*/ 	.word	0xffffffff
	.align		4
        /*0008*/ 	.word	0x00000000
	.align		4
        /*000c*/ 	.word	0xfffffffe
	.align		4
        /*0010*/ 	.word	0x00000000
	.align		4
        /*0014*/ 	.word	0xfffffffd
	.align		4
        /*0018*/ 	.word	0x00000000
	.align		4
        /*001c*/ 	.word	0xfffffffc


//--------------------- .text.triton_poi_fused__unsafe_index_add_mul_sub_61 --------------------------
	.section	.text.triton_poi_fused__unsafe_index_add_mul_sub_61,"ax",@progbits
	.align	128
        .global         triton_poi_fused__unsafe_index_add_mul_sub_61
        .type           triton_poi_fused__unsafe_index_add_mul_sub_61,@function
        .size           triton_poi_fused__unsafe_index_add_mul_sub_61,(.L_x_1 - triton_poi_fused__unsafe_index_add_mul_sub_61)
        .other          triton_poi_fused__unsafe_index_add_mul_sub_61,@"STO_CUDA_ENTRY STV_DEFAULT"
triton_poi_fused__unsafe_index_add_mul_sub_61:
.text.triton_poi_fused__unsafe_index_add_mul_sub_61:
[----:B------:R-:W-:Y:S01]  /*0000*/  LDC R1, c[0x0][0x28] ;  /* 0x00000a00ff017b82 */ /* 0x000fe20000000800 */
[----:B------:R-:W1:Y:S07]  /*0010*/  S2R R0, SR_TID.X ;  /* 0x0000000000007919 */ /* 0x000e6e0000002100 */
[----:B------:R-:W2:Y:S01]  /*0020*/  LDC.64 R20, c[0x0][0x210] ;  /* 0x00008400ff147b82 */ /* 0x000ea20000000a00 */
[----:B------:R-:W-:Y:S01]  /*0030*/  ULDC.64 UR4, c[0x0][0x208] ;  /* 0x0000820000047ab9 */ /* 0x000fe20000000a00 */
[----:B------:R-:W-:Y:S01]  /*0040*/  ULDC.64 UR6, c[0x0][0x220] ;  /* 0x0000880000067ab9 */ /* 0x000fe20000000a00 */
[----:B------:R-:W3:Y:S05]  /*0050*/  S2R R13, SR_CTAID.X ;  /* 0x00000000000d7919 */ /* 0x000eea0000002500 */
[----:B------:R-:W4:Y:S01]  /*0060*/  LDC.64 R4, c[0x0][0x218] ;  /* 0x00008600ff047b82 */ /* 0x000f220000000a00 */
[----:B-1----:R-:W-:-:S05]  /*0070*/  IMAD.SHL.U32 R0, R0, 0x4, RZ ;  /* 0x0000000400007824 */ /* 0x002fca00078e00ff */
[----:B------:R-:W-:-:S05]  /*0080*/  LOP3.LUT R0, R0, 0x1fc, RZ, 0xc0, !PT ;  /* 0x000001fc00007812 */ /* 0x000fca00078ec0ff */
[----:B---3--:R-:W-:-:S05]  /*0090*/  IMAD R0, R13, 0x200, R0 ;  /* 0x000002000d007824 */ /* 0x008fca00078e0200 */
[----:B------:R-:W-:-:S04]  /*00a0*/  SHF.R.S32.HI R3, RZ, 0x1f, R0 ;  /* 0x0000001fff037819 */ /* 0x000fc80000011400 */
[----:B------:R-:W-:-:S04]  /*00b0*/  LEA.HI R3, R3, R0, RZ, 0x4 ;  /* 0x0000000003037211 */ /* 0x000fc800078f20ff */
[----:B------:R-:W-:Y:S02]  /*00c0*/  SHF.R.S32.HI R2, RZ, 0x4, R3 ;  /* 0x00000004ff027819 */ /* 0x000fe40000011403 */
[----:B------:R-:W-:Y:S02]  /*00d0*/  LOP3.LUT R3, R3, 0xfffffff0, RZ, 0xc0, !PT ;  /* 0xfffffff003037812 */ /* 0x000fe400078ec0ff */
[----:B------:R-:W-:-:S04]  /*00e0*/  LEA.HI R6, R2, R2, RZ, 0x4 ;  /* 0x0000000202067211 */ /* 0x000fc800078f20ff */
[----:B------:R-:W-:-:S05]  /*00f0*/  LOP3.LUT R7, R6, 0xfffffff0, RZ, 0xc0, !PT ;  /* 0xfffffff006077812 */ /* 0x000fca00078ec0ff */
[----:B------:R-:W-:Y:S02]  /*0100*/  IMAD.IADD R7, R2, 0x1, -R7 ;  /* 0x0000000102077824 */ /* 0x000fe400078e0a07 */
[----:B------:R-:W-:Y:S02]  /*0110*/  IMAD.IADD R2, R0, 0x1, -R3 ;  /* 0x0000000100027824 */ /* 0x000fe400078e0a03 */
[----:B--2---:R-:W-:Y:S02]  /*0120*/  IMAD.WIDE R20, R7, 0x8, R20 ;  /* 0x0000000807147825 */ /* 0x004fe400078e0214 */
[----:B------:R-:W1:Y:S04]  /*0130*/  LDC.64 R6, c[0x0][0x228] ;  /* 0x00008a00ff067b82 */ /* 0x000e680000000a00 */
[----:B------:R-:W2:Y:S01]  /*0140*/  LDG.E.EL.64 R20, desc[UR4][R20.64] ;  /* 0x0000000414147981 */ /* 0x000ea2000c2e1b00 */
[----:B----4-:R-:W-:Y:S01]  /*0150*/  IMAD.WIDE R8, R2, 0x8, R4 ;  /* 0x0000000802087825 */ /* 0x010fe200078e0204 */
[----:B------:R-:W-:-:S03]  /*0160*/  SHF.R.S32.HI R23, RZ, 0x16, R13 ;  /* 0x00000016ff177819 */ /* 0x000fc6000001140d */
[----:B------:R-:W-:Y:S01]  /*0170*/  VIADD R14, R0, 0x2 ;  /* 0x00000002000e7836 */ /* 0x000fe20000000000 */
[----:B------:R-:W-:Y:S01]  /*0180*/  SGXT R23, R23, 0x1 ;  /* 0x000000011717781a */ /* 0x000fe20000000200 */
[----:B------:R-:W3:Y:S03]  /*0190*/  LDG.E.EL.128 R8, desc[UR4][R8.64] ;  /* 0x0000000408087981 */ /* 0x000ee6000c2e1d00 */
[----:B------:R-:W-:-:S04]  /*01a0*/  LEA.HI R3, R23, R14, RZ, 0x4 ;  /* 0x0000000e17037211 */ /* 0x000fc800078f20ff */
[----:B------:R-:W-:-:S05]  /*01b0*/  LOP3.LUT R3, R3, 0xfffffff0, RZ, 0xc0, !PT ;  /* 0xfffffff003037812 */ /* 0x000fca00078ec0ff */
[----:B------:R-:W-:Y:S02]  /*01c0*/  IMAD.IADD R3, R14, 0x1, -R3 ;  /* 0x000000010e037824 */ /* 0x000fe400078e0a03 */
[----:B-1----:R-:W-:-:S04]  /*01d0*/  IMAD.WIDE R12, R2, 0x8, R6 ;  /* 0x00000008020c7825 */ /* 0x002fc800078e0206 */
[C---:B------:R-:W-:Y:S02]  /*01e0*/  IMAD.WIDE R16, R3.reuse, 0x8, R4 ;  /* 0x0000000803107825 */ /* 0x040fe400078e0204 */
[----:B------:R-:W4:Y:S04]  /*01f0*/  LDG.E.EL.128 R12, desc[UR4][R12.64] ;  /* 0x000000040c0c7981 */ /* 0x000f28000c2e1d00 */
[----:B------:R-:W5:Y:S01]  /*0200*/  LDG.E.EL.128 R16, desc[UR4][R16.64] ;  /* 0x0000000410107981 */ /* 0x000f62000c2e1d00 */
[----:B------:R-:W-:-:S06]  /*0210*/  IMAD.WIDE R6, R3, 0x8, R6 ;  /* 0x0000000803067825 */ /* 0x000fcc00078e0206 */
[----:B------:R-:W5:Y:S01]  /*0220*/  LDG.E.EL.128 R4, desc[UR4][R6.64] ;  /* 0x0000000406047981 */ /* 0x000f62000c2e1d00 */
[----:B------:R-:W-:Y:S02]  /*0230*/  LEA.HI R23, R23, R0, RZ, 0x8 ;  /* 0x0000000017177211 */ /* 0x000fe400078f40ff */
[----:B--2---:R-:W-:-:S04]  /*0240*/  SHF.R.U32.HI R3, RZ, 0x1c, R21 ;  /* 0x0000001cff037819 */ /* 0x004fc80000011615 */
[----:B------:R-:W-:Y:S02]  /*0250*/  LOP3.LUT R3, R3, 0x8, RZ, 0xc0, !PT ;  /* 0x0000000803037812 */ /* 0x000fe400078ec0ff */
[C---:B---3--:R-:W-:Y:S02]  /*0260*/  LEA R25, P1, R8.reuse, UR6, 0x2 ;  /* 0x0000000608197c11 */ /* 0x048fe4000f8210ff */
[----:B------:R-:W-:Y:S02]  /*0270*/  IADD3 R20, P0, R20, R3, RZ ;  /* 0x0000000314147210 */ /* 0x000fe40007f1e0ff */
[----:B------:R-:W-:Y:S02]  /*0280*/  SHF.R.U32.HI R22, RZ, 0x1a, R11 ;  /* 0x0000001aff167819 */ /* 0x000fe4000001160b */
[----:B------:R-:W-:Y:S01]  /*0290*/  LEA.HI.X R24, R8, UR7, R9, 0x2, P1 ;  /* 0x0000000708187c11 */ /* 0x000fe200088f1409 */
[----:B------:R-:W-:Y:S01]  /*02a0*/  IMAD.X R3, RZ, RZ, R21, P0 ;  /* 0x000000ffff037224 */ /* 0x000fe200000e0615 */
[----:B------:R-:W-:Y:S01]  /*02b0*/  SHF.R.U32.HI R21, RZ, 0x1a, R9 ;  /* 0x0000001aff157819 */ /* 0x000fe20000011609 */
[----:B------:R-:W-:Y:S01]  /*02c0*/  IMAD.SHL.U32 R8, R20, 0x20, RZ ;  /* 0x0000002014087824 */ /* 0x000fe200078e00ff */
[----:B------:R-:W-:-:S02]  /*02d0*/  LEA R9, P0, R10, UR6, 0x2 ;  /* 0x000000060a097c11 */ /* 0x000fc4000f8010ff */
[----:B------:R-:W-:Y:S02]  /*02e0*/  LOP3.LUT R21, R21, 0x20, RZ, 0xc0, !PT ;  /* 0x0000002015157812 */ /* 0x000fe400078ec0ff */
[----:B------:R-:W-:Y:S02]  /*02f0*/  LOP3.LUT R22, R22, 0x20, RZ, 0xc0, !PT ;  /* 0x0000002016167812 */ /* 0x000fe400078ec0ff */
[----:B------:R-:W-:Y:S02]  /*0300*/  SHF.L.U64.HI R3, R20, 0x5, R3 ;  /* 0x0000000514037819 */ /* 0x000fe40000010203 */
[----:B------:R-:W-:Y:S02]  /*0310*/  LEA.HI.X R10, R10, UR7, R11, 0x2, P0 ;  /* 0x000000070a0a7c11 */ /* 0x000fe400080f140b */
[C---:B------:R-:W-:Y:S02]  /*0320*/  IADD3 R20, P0, P1, R8.reuse, R25, R21 ;  /* 0x0000001908147210 */ /* 0x040fe4000791e015 */
[----:B------:R-:W-:-:S02]  /*0330*/  IADD3 R22, P2, P3, R8, R9, R22 ;  /* 0x0000000908167210 */ /* 0x000fc40007b5e016 */
[----:B------:R-:W-:Y:S02]  /*0340*/  SHF.R.S32.HI R11, RZ, 0x8, R23 ;  /* 0x00000008ff0b7819 */ /* 0x000fe40000011417 */
[C---:B------:R-:W-:Y:S02]  /*0350*/  IADD3.X R21, R3.reuse, R24, RZ, P0, P1 ;  /* 0x0000001803157210 */ /* 0x040fe400007e24ff */
[----:B------:R-:W-:Y:S01]  /*0360*/  IADD3.X R23, R3, R10, RZ, P2, P3 ;  /* 0x0000000a03177210 */ /* 0x000fe200017e64ff */
[----:B------:R-:W-:Y:S01]  /*0370*/  IMAD.SHL.U32 R11, R11, 0x40, RZ ;  /* 0x000000400b0b7824 */ /* 0x000fe200078e00ff */
[C---:B----4-:R-:W-:Y:S02]  /*0380*/  LEA R28, P0, R12.reuse, UR6, 0x2 ;  /* 0x000000060c1c7c11 */ /* 0x050fe4000f8010ff */
[----:B------:R-:W-:Y:S01]  /*0390*/  SHF.R.U32.HI R25, RZ, 0x1a, R13 ;  /* 0x0000001aff197819 */ /* 0x000fe2000001160d */
[----:B------:R-:W-:Y:S01]  /*03a0*/  IMAD.WIDE R26, R11, 0x4, R20 ;  /* 0x000000040b1a7825 */ /* 0x000fe200078e0214 */
[----:B------:R-:W-:-:S03]  /*03b0*/  LEA.HI.X R20, R12, UR7, R13, 0x2, P0 ;  /* 0x000000070c147c11 */ /* 0x000fc600080f140d */
[----:B------:R-:W-:Y:S01]  /*03c0*/  IMAD.WIDE R22, R11, 0x4, R22 ;  /* 0x000000040b167825 */ /* 0x000fe200078e0216 */
[----:B------:R-:W-:Y:S01]  /*03d0*/  SHF.R.U32.HI R24, RZ, 0x1a, R15 ;  /* 0x0000001aff187819 */ /* 0x000fe2000001160f */
[----:B------:R-:W2:Y:S01]  /*03e0*/  LDG.E.EL R9, desc[UR4][R26.64] ;  /* 0x000000041a097981 */ /* 0x000ea2000c2e1900 */
[----:B-----5:R-:W-:Y:S02]  /*03f0*/  LEA R13, P2, R16, UR6, 0x2 ;  /* 0x00000006100d7c11 */ /* 0x020fe4000f8410ff */
[----:B------:R-:W-:Y:S01]  /*0400*/  LEA R21, P1, R14, UR6, 0x2 ;  /* 0x000000060e157c11 */ /* 0x000fe2000f8210ff */
[----:B------:R1:W3:Y:S01]  /*0410*/  LDG.E.EL R10, desc[UR4][R22.64] ;  /* 0x00000004160a7981 */ /* 0x0002e2000c2e1900 */
[----:B------:R-:W-:Y:S02]  /*0420*/  LOP3.LUT R12, R24, 0x20, RZ, 0xc0, !PT ;  /* 0x00000020180c7812 */ /* 0x000fe400078ec0ff */
[----:B------:R-:W-:Y:S02]  /*0430*/  LEA.HI.X R16, R16, UR7, R17, 0x2, P2 ;  /* 0x0000000710107c11 */ /* 0x000fe400090f1411 */
[----:B------:R-:W-:-:S02]  /*0440*/  LEA.HI.X R24, R14, UR7, R15, 0x2, P1 ;  /* 0x000000070e187c11 */ /* 0x000fc400088f140f */
[----:B------:R-:W-:Y:S02]  /*0450*/  LOP3.LUT R25, R25, 0x20, RZ, 0xc0, !PT ;  /* 0x0000002019197812 */ /* 0x000fe400078ec0ff */
[----:B------:R-:W-:Y:S02]  /*0460*/  SHF.R.U32.HI R15, RZ, 0x1a, R19 ;  /* 0x0000001aff0f7819 */ /* 0x000fe40000011613 */
[----:B-1----:R-:W-:Y:S02]  /*0470*/  SHF.R.U32.HI R23, RZ, 0x1a, R17 ;  /* 0x0000001aff177819 */ /* 0x002fe40000011611 */
[----:B------:R-:W-:Y:S02]  /*0480*/  LEA R17, P2, R18, UR6, 0x2 ;  /* 0x0000000612117c11 */ /* 0x000fe4000f8410ff */
[----:B------:R-:W-:Y:S02]  /*0490*/  IADD3 R14, P4, P5, R8, R28, R25 ;  /* 0x0000001c080e7210 */ /* 0x000fe40007d9e019 */
[----:B------:R-:W-:-:S02]  /*04a0*/  LEA.HI.X R22, R18, UR7, R19, 0x2, P2 ;  /* 0x0000000712167c11 */ /* 0x000fc400090f1413 */
[----:B------:R-:W-:Y:S02]  /*04b0*/  IADD3 R12, P0, P1, R8, R21, R12 ;  /* 0x00000015080c7210 */ /* 0x000fe4000791e00c */
[----:B------:R-:W-:Y:S02]  /*04c0*/  LOP3.LUT R18, R15, 0x20, RZ, 0xc0, !PT ;  /* 0x000000200f127812 */ /* 0x000fe400078ec0ff */
[C---:B------:R-:W-:Y:S02]  /*04d0*/  LEA R21, P3, R4.reuse, UR6, 0x2 ;  /* 0x0000000604157c11 */ /* 0x040fe4000f8610ff */
[----:B------:R-:W-:Y:S02]  /*04e0*/  LOP3.LUT R23, R23, 0x20, RZ, 0xc0, !PT ;  /* 0x0000002017177812 */ /* 0x000fe400078ec0ff */
[----:B------:R-:W-:Y:S02]  /*04f0*/  IADD3.X R15, R3, R20, RZ, P4, P5 ;  /* 0x00000014030f7210 */ /* 0x000fe400027ea4ff */
[----:B------:R-:W-:-:S02]  /*0500*/  LEA.HI.X R26, R4, UR7, R5, 0x2, P3 ;  /* 0x00000007041a7c11 */ /* 0x000fc400098f1405 */
[C---:B------:R-:W-:Y:S01]  /*0510*/  IADD3 R20, P5, P4, R8.reuse, R17, R18 ;  /* 0x0000001108147210 */ /* 0x040fe20007cbe012 */
[----:B------:R-:W-:Y:S01]  /*0520*/  IMAD.WIDE R14, R11, 0x4, R14 ;  /* 0x000000040b0e7825 */ /* 0x000fe200078e020e */
[----:B------:R-:W-:Y:S01]  /*0530*/  IADD3 R4, P2, P3, R8, R13, R23 ;  /* 0x0000000d08047210 */ /* 0x000fe20007b5e017 */
[----:B------:R-:W1:Y:S01]  /*0540*/  LDC.64 R18, c[0x0][0x230] ;  /* 0x00008c00ff127b82 */ /* 0x000e620000000a00 */
[----:B------:R-:W-:Y:S02]  /*0550*/  SHF.R.U32.HI R23, RZ, 0x1a, R5 ;  /* 0x0000001aff177819 */ /* 0x000fe40000011605 */
[C---:B------:R-:W-:Y:S01]  /*0560*/  LEA R17, P6, R6.reuse, UR6, 0x2 ;  /* 0x0000000606117c11 */ /* 0x040fe2000f8c10ff */
[----:B------:R-:W2:Y:S01]  /*0570*/  LDG.E.EL R14, desc[UR4][R14.64] ;  /* 0x000000040e0e7981 */ /* 0x000ea2000c2e1900 */
[--C-:B------:R-:W-:Y:S02]  /*0580*/  SHF.R.U32.HI R5, RZ, 0x1a, R7.reuse ;  /* 0x0000001aff057819 */ /* 0x100fe40000011607 */
[----:B------:R-:W-:-:S02]  /*0590*/  LEA.HI.X R28, R6, UR7, R7, 0x2, P6 ;  /* 0x00000007061c7c11 */ /* 0x000fc4000b0f1407 */
[----:B------:R-:W-:Y:S02]  /*05a0*/  LOP3.LUT R23, R23, 0x20, RZ, 0xc0, !PT ;  /* 0x0000002017177812 */ /* 0x000fe400078ec0ff */
[----:B------:R-:W-:Y:S02]  /*05b0*/  LOP3.LUT R7, R5, 0x20, RZ, 0xc0, !PT ;  /* 0x0000002005077812 */ /* 0x000fe400078ec0ff */
[C---:B------:R-:W-:Y:S02]  /*05c0*/  IADD3.X R13, R3.reuse, R24, RZ, P0, P1 ;  /* 0x00000018030d7210 */ /* 0x040fe400007e24ff */
[----:B------:R-:W-:Y:S02]  /*05d0*/  IADD3.X R5, R3, R16, RZ, P2, P3 ;  /* 0x0000001003057210 */ /* 0x000fe400017e64ff */
[C---:B------:R-:W-:Y:S01]  /*05e0*/  IADD3 R6, P0, P1, R8.reuse, R21, R23 ;  /* 0x0000001508067210 */ /* 0x040fe2000791e017 */
[----:B------:R-:W-:Y:S01]  /*05f0*/  IMAD.WIDE R12, R11, 0x4, R12 ;  /* 0x000000040b0c7825 */ /* 0x000fe200078e020c */
[----:B------:R-:W-:-:S02]  /*0600*/  IADD3 R16, P2, P3, R8, R17, R7 ;  /* 0x0000001108107210 */ /* 0x000fc40007b5e007 */
[C---:B------:R-:W-:Y:S02]  /*0610*/  IADD3.X R21, R3.reuse, R22, RZ, P5, P4 ;  /* 0x0000001603157210 */ /* 0x040fe40002fe84ff */
[----:B------:R-:W-:Y:S01]  /*0620*/  IADD3.X R7, R3, R26, RZ, P0, P1 ;  /* 0x0000001a03077210 */ /* 0x000fe200007e24ff */
[----:B------:R-:W-:Y:S01]  /*0630*/  IMAD.WIDE R4, R11, 0x4, R4 ;  /* 0x000000040b047825 */ /* 0x000fe200078e0204 */
[----:B------:R-:W-:Y:S01]  /*0640*/  IADD3.X R17, R3, R28, RZ, P2, P3 ;  /* 0x0000001c03117210 */ /* 0x000fe200017e64ff */
[----:B------:R-:W3:Y:S02]  /*0650*/  LDG.E.EL R13, desc[UR4][R12.64] ;  /* 0x000000040c0d7981 */ /* 0x000ee4000c2e1900 */
[C---:B------:R-:W-:Y:S02]  /*0660*/  IMAD.WIDE R20, R11.reuse, 0x4, R20 ;  /* 0x000000040b147825 */ /* 0x040fe400078e0214 */
[----:B------:R-:W4:Y:S02]  /*0670*/  LDG.E.EL R5, desc[UR4][R4.64] ;  /* 0x0000000404057981 */ /* 0x000f24000c2e1900 */
[----:B------:R-:W-:-:S02]  /*0680*/  IMAD.WIDE R6, R11, 0x4, R6 ;  /* 0x000000040b067825 */ /* 0x000fc400078e0206 */
[----:B------:R-:W5:Y:S02]  /*0690*/  LDG.E.EL R20, desc[UR4][R20.64] ;  /* 0x0000000414147981 */ /* 0x000f64000c2e1900 */
[----:B------:R-:W-:Y:S02]  /*06a0*/  IMAD.WIDE R22, R11, 0x4, R16 ;  /* 0x000000040b167825 */ /* 0x000fe400078e0210 */
[----:B------:R-:W4:Y:S02]  /*06b0*/  LDG.E.EL R6, desc[UR4][R6.64] ;  /* 0x0000000406067981 */ /* 0x000f24000c2e1900 */
[----:B-1----:R-:W-:Y:S02]  /*06c0*/  IMAD.WIDE R24, R2, 0x4, R18 ;  /* 0x0000000402187825 */ /* 0x002fe400078e0212 */
[----:B------:R-:W5:Y:S01]  /*06d0*/  LDG.E.EL R23, desc[UR4][R22.64] ;  /* 0x0000000416177981 */ /* 0x000f62000c2e1900 */
[----:B------:R-:W1:Y:S03]  /*06e0*/  LDC.64 R2, c[0x0][0x238] ;  /* 0x00008e00ff027b82 */ /* 0x000e660000000a00 */
[----:B------:R-:W5:Y:S01]  /*06f0*/  LDG.E.EL.128 R16, desc[UR4][R24.64] ;  /* 0x0000000418107981 */ /* 0x000f62000c2e1d00 */
[----:B-1----:R-:W-:-:S04]  /*0700*/  IMAD.WIDE R2, R0, 0x4, R2 ;  /* 0x0000000400027825 */ /* 0x002fc800078e0202 */
[----:B--2---:R-:W-:Y:S01]  /*0710*/  FADD R14, -R9, R14 ;  /* 0x0000000e090e7221 */ /* 0x004fe20000000100 */
[----:B---3--:R-:W-:Y:S01]  /*0720*/  FADD R13, -R10, R13 ;  /* 0x0000000d0a0d7221 */ /* 0x008fe20000000100 */
[----:B----4-:R-:W-:Y:S01]  /*0730*/  FADD R8, -R5, R6 ;  /* 0x0000000605087221 */ /* 0x010fe20000000100 */
[----:B-----5:R-:W-:Y:S01]  /*0740*/  FADD R11, -R20, R23 ;  /* 0x00000017140b7221 */ /* 0x020fe20000000100 */
[----:B------:R-:W-:Y:S01]  /*0750*/  FFMA R16, R16, R14, R9 ;  /* 0x0000000e10107223 */ /* 0x000fe20000000009 */
[----:B------:R-:W-:Y:S01]  /*0760*/  FFMA R17, R17, R13, R10 ;  /* 0x0000000d11117223 */ /* 0x000fe2000000000a */
[----:B------:R-:W-:Y:S01]  /*0770*/  FFMA R18, R18, R8, R5 ;  /* 0x0000000812127223 */ /* 0x000fe20000000005 */
[----:B------:R-:W-:-:S05]  /*0780*/  FFMA R19, R19, R11, R20 ;  /* 0x0000000b13137223 */ /* 0x000fca0000000014 */
[----:B------:R-:W-:Y:S01]  /*0790*/  STG.E.128 desc[UR4][R2.64], R16 ;  /* 0x0000001002007986 */ /* 0x000fe2000c101d04 */
[----:B------:R-:W-:Y:S05]  /*07a0*/  EXIT ;  /* 0x000000000000794d */ /* 0x000fea0003800000 */
.L_x_0:
[----:B------:R-:W-:-:S00]  /*07b0*/  BRA `(.L_x_0) ;  /* 0xfffffffc00fc7947 */ /* 0x000fc0000383ffff */
[----:B------:R-:W-:-:S00]  /*07c0*/  NOP ;  /* 0x0000000000007918 */ /* 0x000fc00000000000 */
        /* <DEDUP_REMOVED lines=11> */
.L_x_1:


//--------------------- .nv.constant0.triton_poi_fused__unsafe_index_add_mul_sub_61 --------------------------
	.section	.nv.constant0.triton_poi_fused__unsafe_index_add_mul_sub_61,"a",@progbits
	.sectionflags	@""
	.align	4
.nv.constant0.triton_poi_fused__unsafe_index_add_mul_sub_61:
	.zero		580
